//
// Generated by NVIDIA NVVM Compiler
//
// Compiler Build ID: CL-36424714
// Cuda compilation tools, release 13.0, V13.0.88
// Based on NVVM 20.0.0
//

.version 9.0
.target sm_100
.address_size 64

	// .globl	_Z16hello_world_cudav
.extern .func  (.param .b32 func_retval0) vprintf
(
	.param .b64 vprintf_param_0,
	.param .b64 vprintf_param_1
)
;
.global .align 1 .b8 $str[19] = {72, 101, 108, 108, 111, 32, 87, 111, 114, 108, 100, 32, 67, 85, 68, 65, 33, 10};

.visible .entry _Z16hello_world_cudav()
{
	.reg .b32 	%r<3>;
	.reg .b64 	%rd<3>;

	mov.u64 	%rd1, $str;
	cvta.global.u64 	%rd2, %rd1;
	{ // callseq 0, 0
	.param .b64 param0;
	st.param.b64 	[param0], %rd2;
	.param .b64 param1;
	st.param.b64 	[param1], 0;
	.param .b32 retval0;
	call.uni (retval0), 
	vprintf, 
	(
	param0, 
	param1
	);
	ld.param.b32 	%r1, [retval0];
	} // callseq 0
	ret;

}


// ===== COMPILED SASS (sm_100) =====

	.target	sm_100

	.elftype	@"ET_EXEC"


//--------------------- .note.nv.tkinfo           --------------------------
	.section	.note.nv.tkinfo,"",@"SHT_NOTE"
	.sectionflags	@"SHF_NOTE_NV_TKINFO"
	.tkinfo
        /*0018*/ 	.word	0x00000002
        /*0030*/ 	.string	""
        /*0030*/ 	.string	"ptxas"
        /*0030*/ 	.string	"Cuda compilation tools, release 13.0, V13.0.88"
        /*0030*/ 	.string	"Build cuda_13.0.r13.0/compiler.36424714_0"
        /*0030*/ 	.string	"-arch sm_100 -m 64 "



//--------------------- .note.nv.cuinfo           --------------------------
	.section	.note.nv.cuinfo,"",@"SHT_NOTE"
	.sectionflags	@"SHF_NOTE_NV_CUINFO"
        /*0018*/ 	.short	0x0002
        /*001a*/ 	.short	0x0064
        /*001c*/ 	.short	0x0082
	.zero		2


//--------------------- .nv.info                  --------------------------
	.section	.nv.info,"",@"SHT_CUDA_INFO"
	.align	4


	//----- nvinfo : EIATTR_REGCOUNT
	.align		4
        /*0000*/ 	.byte	0x04, 0x2f
        /*0002*/ 	.short	(.L_2 - .L_1)
	.align		4
.L_1:
        /*0004*/ 	.word	index@(_Z16hello_world_cudav)
        /*0008*/ 	.word	0x00000018


	//----- nvinfo : EIATTR_FRAME_SIZE
	.align		4
.L_2:
        /*000c*/ 	.byte	0x04, 0x11
        /*000e*/ 	.short	(.L_4 - .L_3)
	.align		4
.L_3:
        /*0010*/ 	.word	index@(_Z16hello_world_cudav)
        /*0014*/ 	.word	0x00000000


	//----- nvinfo : EIATTR_MIN_STACK_SIZE
	.align		4
.L_4:
        /*0018*/ 	.byte	0x04, 0x12
        /*001a*/ 	.short	(.L_6 - .L_5)
	.align		4
.L_5:
        /*001c*/ 	.word	index@(_Z16hello_world_cudav)
        /*0020*/ 	.word	0x00000000
.L_6:


//--------------------- .nv.compat                --------------------------
	.section	.nv.compat,"",@"SHT_CUDA_COMPAT_INFO"
	.align	4
        /*0000*/ 	.byte	0x02, 0x09, 0x00, 0x00, 0x02, 0x02, 0x01, 0x00, 0x02, 0x05, 0x05, 0x00, 0x03, 0x07, 0x01, 0x01
        /*0010*/ 	.byte	0x02, 0x03, 0x00, 0x00, 0x02, 0x06, 0x01, 0x00, 0x04, 0x0b, 0x08, 0x00, 0x09, 0x00, 0x00, 0x00
        /*0020*/ 	.byte	0x00, 0x00, 0x00, 0x00


//--------------------- .nv.info._Z16hello_world_cudav --------------------------
	.section	.nv.info._Z16hello_world_cudav,"",@"SHT_CUDA_INFO"
	.sectionflags	@""
	.align	4


	//----- nvinfo : EIATTR_CUDA_API_VERSION
	.align		4
        /*0000*/ 	.byte	0x04, 0x37
        /*0002*/ 	.short	(.L_8 - .L_7)
.L_7:
        /*0004*/ 	.word	0x00000082


	//----- nvinfo : EIATTR_SPARSE_MMA_MASK
	.align		4
.L_8:
        /*0008*/ 	.byte	0x03, 0x50
        /*000a*/ 	.short	0x0000


	//----- nvinfo : EIATTR_MAXREG_COUNT
	.align		4
        /*000c*/ 	.byte	0x03, 0x1b
        /*000e*/ 	.short	0x00ff


	//----- nvinfo : EIATTR_EXTERNS
	.align		4
        /*0010*/ 	.byte	0x04, 0x0f
        /*0012*/ 	.short	(.L_10 - .L_9)


	//   ....[0]....
	.align		4
.L_9:
        /*0014*/ 	.word	index@(vprintf)


	//----- nvinfo : EIATTR_MERCURY_ISA_VERSION
	.align		4
.L_10:
        /*0018*/ 	.byte	0x03, 0x5f
        /*001a*/ 	.short	0x0101


	//----- nvinfo : EIATTR_VRC_CTA_INIT_COUNT
	.align		4
        /*001c*/ 	.byte	0x02, 0x4a
	.zero		1
	.zero		1


	//----- nvinfo : EIATTR_SYSCALL_OFFSETS
	.align		4
        /*0020*/ 	.byte	0x04, 0x46
        /*0022*/ 	.short	(.L_12 - .L_11)


	//   ....[0]....
.L_11:
        /*0024*/ 	.word	0x00000080


	//----- nvinfo : EIATTR_EXIT_INSTR_OFFSETS
	.align		4
.L_12:
        /*0028*/ 	.byte	0x04, 0x1c
        /*002a*/ 	.short	(.L_14 - .L_13)


	//   ....[0]....
.L_13:
        /*002c*/ 	.word	0x00000090


	//----- nvinfo : EIATTR_SW_WAR
	.align		4
.L_14:
        /*0030*/ 	.byte	0x04, 0x36
        /*0032*/ 	.short	(.L_16 - .L_15)
.L_15:
        /*0034*/ 	.word	0x00000008
.L_16:


//--------------------- .nv.callgraph             --------------------------
	.section	.nv.callgraph,"",@"SHT_CUDA_CALLGRAPH"
	.align	4
	.sectionentsize	8
	.align		4
        /*0000*/ 	.word	0x00000000
	.align		4
        /*0004*/ 	.word	0xffffffff
	.align		4
        /*0008*/ 	.word	index@(_Z16hello_world_cudav)
	.align		4
        /*000c*/ 	.word	index@(vprintf)
	.align		4
        /*0010*/ 	.word	0x00000000
	.align		4
        /*0014*/ 	.word	0xfffffffe
	.align		4
        /*0018*/ 	.word	0x00000000
	.align		4
        /*001c*/ 	.word	0xfffffffd
	.align		4
        /*0020*/ 	.word	0x00000000
	.align		4
        /*0024*/ 	.word	0xfffffffc


//--------------------- .nv.constant4             --------------------------
	.section	.nv.constant4,"a",@progbits
	.align	8
	.align		8
.nv.constant4:
        /*0000*/ 	.dword	vprintf
	.align		8
        /*0008*/ 	.dword	$str


//--------------------- .text._Z16hello_world_cudav --------------------------
	.section	.text._Z16hello_world_cudav,"ax",@progbits
	.align	128
        .global         _Z16hello_world_cudav
        .type           _Z16hello_world_cudav,@function
        .size           _Z16hello_world_cudav,(.L_x_2 - _Z16hello_world_cudav)
        .other          _Z16hello_world_cudav,@"STO_CUDA_ENTRY STV_DEFAULT"
_Z16hello_world_cudav:
.text._Z16hello_world_cudav:
[----:B------:R-:W0:Y:S01]  /*0000*/  LDC R1, c[0x0][0x37c] ;  /* 0x0000df00ff017b82 */ /* 0x000e220000000800 */
[----:B------:R-:W-:Y:S01]  /*0010*/  MOV R0, 0x0 ;  /* 0x0000000000007802 */ /* 0x000fe20000000f00 */
[----:B------:R-:W1:Y:S01]  /*0020*/  LDCU.64 UR4, c[0x4][0x8] ;  /* 0x01000100ff0477ac */ /* 0x000e620008000a00 */
[----:B------:R-:W-:-:S05]  /*0030*/  CS2R R6, SRZ ;  /* 0x0000000000067805 */ /* 0x000fca000001ff00 */
[----:B------:R2:W3:Y:S01]  /*0040*/  LDC.64 R2, c[0x4][R0] ;  /* 0x0100000000027b82 */ /* 0x0004e20000000a00 */
[----:B-1----:R-:W-:Y:S02]  /*0050*/  IMAD.U32 R4, RZ, RZ, UR4 ;  /* 0x00000004ff047e24 */ /* 0x002fe4000f8e00ff */
[----:B--2---:R-:W-:-:S07]  /*0060*/  IMAD.U32 R5, RZ, RZ, UR5 ;  /* 0x00000005ff057e24 */ /* 0x004fce000f8e00ff */
[----:B------:R-:W-:-:S07]  /*0070*/  LEPC R20, `(.L_x_0) ;  /* 0x000000001014794e */ /* 0x000fce0000000000 */
[----:B0--3--:R-:W-:Y:S05]  /*0080*/  CALL.ABS.NOINC R2 ;  /* 0x0000000002007343 */ /* 0x009fea0003c00000 */
.L_x_0:
[----:B------:R-:W-:Y:S05]  /*0090*/  EXIT ;  /* 0x000000000000794d */ /* 0x000fea0003800000 */
.L_x_1:
[----:B------:R-:W-:-:S00]  /*00a0*/  BRA `(.L_x_1) ;  /* 0xfffffffc00fc7947 */ /* 0x000fc0000383ffff */
[----:B------:R-:W-:-:S00]  /*00b0*/  NOP ;  /* 0x0000000000007918 */ /* 0x000fc00000000000 */
        /* <DEDUP_REMOVED lines=12> */
.L_x_2:


//--------------------- .nv.global.init           --------------------------
	.section	.nv.global.init,"aw",@progbits
.nv.global.init:
	.type		$str,@object
	.size		$str,(.L_0 - $str)
$str:
        /*0000*/ 	.byte	0x48, 0x65, 0x6c, 0x6c, 0x6f, 0x20, 0x57, 0x6f, 0x72, 0x6c, 0x64, 0x20, 0x43, 0x55, 0x44, 0x41
        /*0010*/ 	.byte	0x21, 0x0a, 0x00
.L_0:


//--------------------- .nv.shared.reserved.0     --------------------------
	.section	.nv.shared.reserved.0,"aw",@nobits
	.weak		__nv_reservedSMEM_offset_0_alias
	.size		__nv_reservedSMEM_offset_0_alias, 0, 64
	.other		__nv_reservedSMEM_offset_0_alias,@"STO_CUDA_RESERVED_SHARED STV_DEFAULT"
__nv_reservedSMEM_offset_0_alias:
	.zero		0
	.zero		64


//--------------------- .nv.constant0._Z16hello_world_cudav --------------------------
	.section	.nv.constant0._Z16hello_world_cudav,"a",@progbits
	.sectionflags	@""
	.align	4
.nv.constant0._Z16hello_world_cudav:
	.zero		896


//--------------------- SYMBOLS --------------------------

	.type		.nv.reservedSmem.offset0,@object
	.size		.nv.reservedSmem.offset0,0x4
	.type		vprintf,@function
